	.headerflags	@"EF_CUDA_TEXMODE_UNIFIED EF_CUDA_64BIT_ADDRESS EF_CUDA_ACCELERATORS EF_CUDA_SM90 EF_CUDA_VIRTUAL_SM(EF_CUDA_SM90)"
	.elftype	@"ET_EXEC"


//--------------------- .nv.info                  --------------------------
	.section	.nv.info,"",@"SHT_CUDA_INFO"
	.align	4


	//----- nvinfo : EIATTR_REGCOUNT
	.align		4
        /*0000*/ 	.byte	0x04, 0x2f
        /*0002*/ 	.short	(.L_3 - .L_2)
	.align		4
.L_2:
        /*0004*/ 	.word	index@(triton_poi_fused__native_batch_norm_legit_no_training_relu_4)
        /*0008*/ 	.word	0x00000011


	//----- nvinfo : EIATTR_MIN_STACK_SIZE
	.align		4
.L_3:
        /*000c*/ 	.byte	0x04, 0x12
        /*000e*/ 	.short	(.L_5 - .L_4)
	.align		4
.L_4:
        /*0010*/ 	.word	index@(triton_poi_fused__native_batch_norm_legit_no_training_relu_4)
        /*0014*/ 	.word	0x00000000


	//----- nvinfo : EIATTR_FRAME_SIZE
	.align		4
.L_5:
        /*0018*/ 	.byte	0x04, 0x11
        /*001a*/ 	.short	(.L_7 - .L_6)
	.align		4
.L_6:
        /*001c*/ 	.word	index@(triton_poi_fused__native_batch_norm_legit_no_training_relu_4)
        /*0020*/ 	.word	0x00000000


	//----- nvinfo : EIATTR_MIN_STACK_SIZE
	.align		4
.L_7:
        /*0024*/ 	.byte	0x04, 0x12
        /*0026*/ 	.short	(.L_9 - .L_8)
	.align		4
.L_8:
        /*0028*/ 	.word	index@(triton_poi_fused__native_batch_norm_legit_no_training_relu_4)
        /*002c*/ 	.word	0x00000000
.L_9:


//--------------------- .nv.info.triton_poi_fused__native_batch_norm_legit_no_training_relu_4 --------------------------
	.section	.nv.info.triton_poi_fused__native_batch_norm_legit_no_training_relu_4,"",@"SHT_CUDA_INFO"
	.sectionflags	@""
	.align	4


	//----- nvinfo : EIATTR_CUDA_API_VERSION
	.align		4
        /*0000*/ 	.byte	0x04, 0x37
        /*0002*/ 	.short	(.L_11 - .L_10)
.L_10:
        /*0004*/ 	.word	0x0000007c


	//----- nvinfo : EIATTR_KPARAM_INFO
	.align		4
.L_11:
        /*0008*/ 	.byte	0x04, 0x17
        /*000a*/ 	.short	(.L_13 - .L_12)
.L_12:
        /*000c*/ 	.word	0x00000000
        /*0010*/ 	.short	0x0006
        /*0012*/ 	.short	0x0030
        /*0014*/ 	.byte	0x00, 0xf0, 0x11, 0x00


	//----- nvinfo : EIATTR_KPARAM_INFO
	.align		4
.L_13:
        /*0018*/ 	.byte	0x04, 0x17
        /*001a*/ 	.short	(.L_15 - .L_14)
.L_14:
        /*001c*/ 	.word	0x00000000
        /*0020*/ 	.short	0x0005
        /*0022*/ 	.short	0x0028
        /*0024*/ 	.byte	0x00, 0xf4, 0x21, 0x00


	//----- nvinfo : EIATTR_KPARAM_INFO
	.align		4
.L_15:
        /*0028*/ 	.byte	0x04, 0x17
        /*002a*/ 	.short	(.L_17 - .L_16)
.L_16:
        /*002c*/ 	.word	0x00000000
        /*0030*/ 	.short	0x0004
        /*0032*/ 	.short	0x0020
        /*0034*/ 	.byte	0x00, 0xf4, 0x21, 0x00


	//----- nvinfo : EIATTR_KPARAM_INFO
	.align		4
.L_17:
        /*0038*/ 	.byte	0x04, 0x17
        /*003a*/ 	.short	(.L_19 - .L_18)
.L_18:
        /*003c*/ 	.word	0x00000000
        /*0040*/ 	.short	0x0003
        /*0042*/ 	.short	0x0018
        /*0044*/ 	.byte	0x00, 0xf4, 0x21, 0x00


	//----- nvinfo : EIATTR_KPARAM_INFO
	.align		4
.L_19:
        /*0048*/ 	.byte	0x04, 0x17
        /*004a*/ 	.short	(.L_21 - .L_20)
.L_20:
        /*004c*/ 	.word	0x00000000
        /*0050*/ 	.short	0x0002
        /*0052*/ 	.short	0x0010
        /*0054*/ 	.byte	0x00, 0xf4, 0x21, 0x00


	//----- nvinfo : EIATTR_KPARAM_INFO
	.align		4
.L_21:
        /*0058*/ 	.byte	0x04, 0x17
        /*005a*/ 	.short	(.L_23 - .L_22)
.L_22:
        /*005c*/ 	.word	0x00000000
        /*0060*/ 	.short	0x0001
        /*0062*/ 	.short	0x0008
        /*0064*/ 	.byte	0x00, 0xf4, 0x21, 0x00


	//----- nvinfo : EIATTR_KPARAM_INFO
	.align		4
.L_23:
        /*0068*/ 	.byte	0x04, 0x17
        /*006a*/ 	.short	(.L_25 - .L_24)
.L_24:
        /*006c*/ 	.word	0x00000000
        /*0070*/ 	.short	0x0000
        /*0072*/ 	.short	0x0000
        /*0074*/ 	.byte	0x00, 0xf4, 0x21, 0x00


	//----- nvinfo : EIATTR_SPARSE_MMA_MASK
	.align		4
.L_25:
        /*0078*/ 	.byte	0x03, 0x50
        /*007a*/ 	.short	0x0000


	//----- nvinfo : EIATTR_MAXREG_COUNT
	.align		4
        /*007c*/ 	.byte	0x03, 0x1b
        /*007e*/ 	.short	0x00ff


	//----- nvinfo : EIATTR_EXIT_INSTR_OFFSETS
	.align		4
        /*0080*/ 	.byte	0x04, 0x1c
        /*0082*/ 	.short	(.L_27 - .L_26)


	//   ....[0]....
.L_26:
        /*0084*/ 	.word	0x00000360


	//----- nvinfo : EIATTR_REQNTID
	.align		4
.L_27:
        /*0088*/ 	.byte	0x04, 0x10
        /*008a*/ 	.short	(.L_29 - .L_28)
.L_28:
        /*008c*/ 	.word	0x00000100
        /*0090*/ 	.word	0x00000001
        /*0094*/ 	.word	0x00000001


	//----- nvinfo : EIATTR_CBANK_PARAM_SIZE
	.align		4
.L_29:
        /*0098*/ 	.byte	0x03, 0x19
        /*009a*/ 	.short	0x0034


	//----- nvinfo : EIATTR_PARAM_CBANK
	.align		4
        /*009c*/ 	.byte	0x04, 0x0a
        /*009e*/ 	.short	(.L_31 - .L_30)
	.align		4
.L_30:
        /*00a0*/ 	.word	index@(.nv.constant0.triton_poi_fused__native_batch_norm_legit_no_training_relu_4)
        /*00a4*/ 	.short	0x0210
        /*00a6*/ 	.short	0x0034


	//----- nvinfo : EIATTR_SW_WAR
	.align		4
.L_31:
        /*00a8*/ 	.byte	0x04, 0x36
        /*00aa*/ 	.short	(.L_33 - .L_32)
.L_32:
        /*00ac*/ 	.word	0x00000008
.L_33:


//--------------------- .nv.callgraph             --------------------------
	.section	.nv.callgraph,"",@"SHT_CUDA_CALLGRAPH"
	.align	4
	.sectionentsize	8
	.align		4
        /*0000*/ 	.word	0x00000000
	.align		4
        /*0004*/ 	.word	0xffffffff
	.align		4
        /*0008*/ 	.word	0x00000000
	.align		4
        /*000c*/ 	.word	0xfffffffe
	.align		4
        /*0010*/ 	.word	0x00000000
	.align		4
        /*0014*/ 	.word	0xfffffffd
	.align		4
        /*0018*/ 	.word	0x00000000
	.align		4
        /*001c*/ 	.word	0xfffffffc


//--------------------- .nv.constant4             --------------------------
	.section	.nv.constant4,"a",@progbits
	.align	8
	.align		8
.nv.constant4:
        /*0000*/ 	.dword	_$_str
	.align		8
        /*0008*/ 	.dword	_$_str_$_2


//--------------------- .text.triton_poi_fused__native_batch_norm_legit_no_training_relu_4 --------------------------
	.section	.text.triton_poi_fused__native_batch_norm_legit_no_training_relu_4,"ax",@progbits
	.align	128
        .global         triton_poi_fused__native_batch_norm_legit_no_training_relu_4
        .type           triton_poi_fused__native_batch_norm_legit_no_training_relu_4,@function
        .size           triton_poi_fused__native_batch_norm_legit_no_training_relu_4,(.L_x_1 - triton_poi_fused__native_batch_norm_legit_no_training_relu_4)
        .other          triton_poi_fused__native_batch_norm_legit_no_training_relu_4,@"STO_CUDA_ENTRY STV_DEFAULT"
triton_poi_fused__native_batch_norm_legit_no_training_relu_4:
.text.triton_poi_fused__native_batch_norm_legit_no_training_relu_4:
[----:B------:R-:W-:Y:S01]  /*0000*/  LDC R1, c[0x0][0x28] ;  /* 0x00000a00ff017b82 */ /* 0x000fe20000000800 */
[----:B------:R-:W1:Y:S07]  /*0010*/  S2R R0, SR_TID.X ;  /* 0x0000000000007919 */ /* 0x000e6e0000002100 */
[----:B------:R-:W2:Y:S01]  /*0020*/  LDC.64 R6, c[0x0][0x220] ;  /* 0x00008800ff067b82 */ /* 0x000ea20000000a00 */
[----:B------:R-:W-:Y:S01]  /*0030*/  ULDC.64 UR4, c[0x0][0x208] ;  /* 0x0000820000047ab9 */ /* 0x000fe20000000a00 */
[----:B------:R-:W3:Y:S06]  /*0040*/  S2R R5, SR_CTAID.X ;  /* 0x0000000000057919 */ /* 0x000eec0000002500 */
[----:B------:R-:W4:Y:S08]  /*0050*/  LDC.64 R8, c[0x0][0x228] ;  /* 0x00008a00ff087b82 */ /* 0x000f300000000a00 */
[----:B------:R-:W5:Y:S01]  /*0060*/  LDC.64 R10, c[0x0][0x230] ;  /* 0x00008c00ff0a7b82 */ /* 0x000f620000000a00 */
[----:B-1----:R-:W-:-:S02]  /*0070*/  SHF.L.U32 R0, R0, 0x1, RZ ;  /* 0x0000000100007819 */ /* 0x002fc400000006ff */
[----:B---3--:R-:W-:Y:S02]  /*0080*/  SHF.R.S32.HI R3, RZ, 0x16, R5 ;  /* 0x00000016ff037819 */ /* 0x008fe40000011405 */
[----:B------:R-:W-:Y:S02]  /*0090*/  LOP3.LUT R0, R0, 0x1fe, RZ, 0xc0, !PT ;  /* 0x000001fe00007812 */ /* 0x000fe400078ec0ff */
[----:B------:R-:W-:Y:S02]  /*00a0*/  SGXT R3, R3, 0x1 ;  /* 0x000000010303781a */ /* 0x000fe40000000200 */
[----:B------:R-:W-:-:S04]  /*00b0*/  LEA R0, R5, R0, 0x9 ;  /* 0x0000000005007211 */ /* 0x000fc800078e48ff */
[----:B------:R-:W-:-:S04]  /*00c0*/  LEA.HI R3, R3, R0, RZ, 0x8 ;  /* 0x0000000003037211 */ /* 0x000fc800078f40ff */
[----:B------:R-:W-:-:S05]  /*00d0*/  SHF.R.S32.HI R3, RZ, 0x8, R3 ;  /* 0x00000008ff037819 */ /* 0x000fca0000011403 */
[----:B------:R-:W-:-:S05]  /*00e0*/  IMAD.HI R2, R3, 0x6bca1af3, RZ ;  /* 0x6bca1af303027827 */ /* 0x000fca00078e02ff */
[----:B------:R-:W-:-:S04]  /*00f0*/  SHF.R.U32.HI R5, RZ, 0x1f, R2 ;  /* 0x0000001fff057819 */ /* 0x000fc80000011602 */
[----:B------:R-:W-:Y:S02]  /*0100*/  LEA.HI.SX32 R2, R2, R5, 0x1b ;  /* 0x0000000502027211 */ /* 0x000fe400078fdaff */
[----:B------:R-:W1:Y:S03]  /*0110*/  LDC.64 R4, c[0x0][0x218] ;  /* 0x00008600ff047b82 */ /* 0x000e660000000a00 */
[----:B------:R-:W-:-:S04]  /*0120*/  IMAD R13, R2, -0x4c, R3 ;  /* 0xffffffb4020d7824 */ /* 0x000fc800078e0203 */
[C---:B--2---:R-:W-:Y:S01]  /*0130*/  IMAD.WIDE R6, R13.reuse, 0x4, R6 ;  /* 0x000000040d067825 */ /* 0x044fe200078e0206 */
[----:B------:R-:W2:Y:S05]  /*0140*/  LDC.64 R2, c[0x0][0x210] ;  /* 0x00008400ff027b82 */ /* 0x000eaa0000000a00 */
[----:B------:R-:W3:Y:S01]  /*0150*/  LDG.E.EL R6, desc[UR4][R6.64] ;  /* 0x0000000406067981 */ /* 0x000ee2000c2e1900 */
[----:B----4-:R-:W-:-:S04]  /*0160*/  IMAD.WIDE R8, R13, 0x4, R8 ;  /* 0x000000040d087825 */ /* 0x010fc800078e0208 */
[C---:B-----5:R-:W-:Y:S02]  /*0170*/  IMAD.WIDE R10, R13.reuse, 0x4, R10 ;  /* 0x000000040d0a7825 */ /* 0x060fe400078e020a */
[----:B------:R-:W4:Y:S02]  /*0180*/  LDG.E.EL R8, desc[UR4][R8.64] ;  /* 0x0000000408087981 */ /* 0x000f24000c2e1900 */
[----:B-1----:R-:W-:Y:S02]  /*0190*/  IMAD.WIDE R4, R13, 0x4, R4 ;  /* 0x000000040d047825 */ /* 0x002fe400078e0204 */
[----:B------:R-:W4:Y:S04]  /*01a0*/  LDG.E.EL R11, desc[UR4][R10.64] ;  /* 0x000000040a0b7981 */ /* 0x000f28000c2e1900 */
[----:B------:R1:W5:Y:S01]  /*01b0*/  LDG.E.EL R12, desc[UR4][R4.64] ;  /* 0x00000004040c7981 */ /* 0x000362000c2e1900 */
[----:B--2---:R-:W-:-:S06]  /*01c0*/  IMAD.WIDE R2, R0, 0x4, R2 ;  /* 0x0000000400027825 */ /* 0x004fcc00078e0202 */
[----:B------:R-:W5:Y:S01]  /*01d0*/  LDG.E.64 R2, desc[UR4][R2.64] ;  /* 0x0000000402027981 */ /* 0x000f62000c1e1b00 */
[----:B------:R-:W-:Y:S01]  /*01e0*/  HFMA2.MMA R14, -RZ, RZ, 1.625, 0 ;  /* 0x3e800000ff0e7435 */ /* 0x000fe200000001ff */
[----:B-1----:R-:W1:Y:S02]  /*01f0*/  LDC.64 R4, c[0x0][0x238] ;  /* 0x00008e00ff047b82 */ /* 0x002e640000000a00 */
[----:B-1----:R-:W-:-:S04]  /*0200*/  IMAD.WIDE R4, R0, 0x4, R4 ;  /* 0x0000000400047825 */ /* 0x002fc800078e0204 */
[----:B---3--:R-:W-:-:S04]  /*0210*/  FADD R6, R6, 9.9999997473787516356e-06 ;  /* 0x3727c5ac06067421 */ /* 0x008fc80000000000 */
[----:B------:R-:W1:Y:S02]  /*0220*/  MUFU.SQRT R7, R6 ;  /* 0x0000000600077308 */ /* 0x000e640000002000 */
[C---:B-1----:R-:W-:Y:S02]  /*0230*/  FSETP.GT.AND P0, PT, R7.reuse, 8.50705917302346158658e+37, PT ;  /* 0x7e8000000700780b */ /* 0x042fe40003f04000 */
[----:B------:R-:W-:-:S11]  /*0240*/  FSETP.GEU.AND P1, PT, R7, 1.175494350822287508e-38, PT ;  /* 0x008000000700780b */ /* 0x000fd60003f2e000 */
[----:B------:R-:W-:-:S04]  /*0250*/  @P0 FMUL R7, R7, 0.25 ;  /* 0x3e80000007070820 */ /* 0x000fc80000400000 */
[----:B------:R-:W-:-:S06]  /*0260*/  @!P1 FMUL R7, R7, 16777216 ;  /* 0x4b80000007079820 */ /* 0x000fcc0000400000 */
[----:B------:R-:W1:Y:S01]  /*0270*/  MUFU.RCP R7, R7 ;  /* 0x0000000700077308 */ /* 0x000e620000001000 */
[----:B------:R-:W-:Y:S01]  /*0280*/  FSEL R14, R14, 1, P0 ;  /* 0x3f8000000e0e7808 */ /* 0x000fe20000000000 */
[----:B-----5:R-:W-:-:S04]  /*0290*/  FADD R2, R2, -R12 ;  /* 0x8000000c02027221 */ /* 0x020fc80000000000 */
[----:B------:R-:W-:Y:S01]  /*02a0*/  @!P1 FMUL R14, R14, 16777216 ;  /* 0x4b8000000e0e9820 */ /* 0x000fe20000400000 */
[----:B------:R-:W-:-:S03]  /*02b0*/  FADD R3, R3, -R12 ;  /* 0x8000000c03037221 */ /* 0x000fc60000000000 */
[----:B-1----:R-:W-:-:S04]  /*02c0*/  FMUL R14, R7, R14 ;  /* 0x0000000e070e7220 */ /* 0x002fc80000400000 */
[-C--:B------:R-:W-:Y:S01]  /*02d0*/  FMUL R2, R2, R14.reuse ;  /* 0x0000000e02027220 */ /* 0x080fe20000400000 */
[----:B------:R-:W-:-:S03]  /*02e0*/  FMUL R14, R3, R14 ;  /* 0x0000000e030e7220 */ /* 0x000fc60000400000 */
[C-C-:B----4-:R-:W-:Y:S01]  /*02f0*/  FFMA R2, R8.reuse, R2, R11.reuse ;  /* 0x0000000208027223 */ /* 0x150fe2000000000b */
[----:B------:R-:W-:-:S04]  /*0300*/  FFMA R14, R8, R14, R11 ;  /* 0x0000000e080e7223 */ /* 0x000fc8000000000b */
[----:B------:R-:W-:Y:S02]  /*0310*/  FSETP.GEU.AND P0, PT, R2, RZ, PT ;  /* 0x000000ff0200720b */ /* 0x000fe40003f0e000 */
[----:B------:R-:W-:Y:S02]  /*0320*/  FSETP.GEU.AND P1, PT, R14, RZ, PT ;  /* 0x000000ff0e00720b */ /* 0x000fe40003f2e000 */
[----:B------:R-:W-:Y:S02]  /*0330*/  FSEL R2, R2, RZ, P0 ;  /* 0x000000ff02027208 */ /* 0x000fe40000000000 */
[----:B------:R-:W-:-:S05]  /*0340*/  FSEL R3, R14, RZ, P1 ;  /* 0x000000ff0e037208 */ /* 0x000fca0000800000 */
[----:B------:R-:W-:Y:S01]  /*0350*/  STG.E.64 desc[UR4][R4.64], R2 ;  /* 0x0000000204007986 */ /* 0x000fe2000c101b04 */
[----:B------:R-:W-:Y:S05]  /*0360*/  EXIT ;  /* 0x000000000000794d */ /* 0x000fea0003800000 */
.L_x_0:
[----:B------:R-:W-:-:S00]  /*0370*/  BRA `(.L_x_0) ;  /* 0xfffffffc00fc7947 */ /* 0x000fc0000383ffff */
[----:B------:R-:W-:-:S00]  /*0380*/  NOP ;  /* 0x0000000000007918 */ /* 0x000fc00000000000 */
[----:B------:R-:W-:-:S00]  /*0390*/  NOP ;  /* 0x0000000000007918 */ /* 0x000fc00000000000 */
[----:B------:R-:W-:-:S00]  /*03a0*/  NOP ;  /* 0x0000000000007918 */ /* 0x000fc00000000000 */
[----:B------:R-:W-:-:S00]  /*03b0*/  NOP ;  /* 0x0000000000007918 */ /* 0x000fc00000000000 */
[----:B------:R-:W-:-:S00]  /*03c0*/  NOP ;  /* 0x0000000000007918 */ /* 0x000fc00000000000 */
[----:B------:R-:W-:-:S00]  /*03d0*/  NOP ;  /* 0x0000000000007918 */ /* 0x000fc00000000000 */
[----:B------:R-:W-:-:S00]  /*03e0*/  NOP ;  /* 0x0000000000007918 */ /* 0x000fc00000000000 */
[----:B------:R-:W-:-:S00]  /*03f0*/  NOP ;  /* 0x0000000000007918 */ /* 0x000fc00000000000 */
.L_x_1:


//--------------------- .nv.global.init           --------------------------
	.section	.nv.global.init,"aw",@progbits
.nv.global.init:
	.type		_$_str,@object
	.size		_$_str,(_$_str_$_2 - _$_str)
_$_str:
        /*0000*/ 	.byte	0x5f, 0x5f, 0x43, 0x55, 0x44, 0x41, 0x5f, 0x46, 0x54, 0x5a, 0x00
	.type		_$_str_$_2,@object
	.size		_$_str_$_2,(.L_1 - _$_str_$_2)
_$_str_$_2:
        /*000b*/ 	.byte	0x5f, 0x5f, 0x43, 0x55, 0x44, 0x41, 0x5f, 0x50, 0x52, 0x45, 0x43, 0x5f, 0x53, 0x51, 0x52, 0x54
        /*001b*/ 	.byte	0x00
.L_1:


//--------------------- .nv.constant0.triton_poi_fused__native_batch_norm_legit_no_training_relu_4 --------------------------
	.section	.nv.constant0.triton_poi_fused__native_batch_norm_legit_no_training_relu_4,"a",@progbits
	.sectionflags	@""
	.align	4
.nv.constant0.triton_poi_fused__native_batch_norm_legit_no_training_relu_4:
	.zero		580
